//
// Generated by NVIDIA NVVM Compiler
//
// Compiler Build ID: CL-36424714
// Cuda compilation tools, release 13.0, V13.0.88
// Based on NVVM 20.0.0
//

.version 9.0
.target sm_100
.address_size 64

	// .globl	_Z20masked_branch_kernelPfi

.visible .entry _Z20masked_branch_kernelPfi(
	.param .u64 .ptr .align 1 _Z20masked_branch_kernelPfi_param_0,
	.param .u32 _Z20masked_branch_kernelPfi_param_1
)
{
	.reg .pred 	%p<2>;
	.reg .b32 	%r<6>;
	.reg .b32 	%f<7>;
	.reg .b64 	%rd<5>;

	ld.param.u64 	%rd1, [_Z20masked_branch_kernelPfi_param_0];
	cvta.to.global.u64 	%rd2, %rd1;
	mov.u32 	%r1, %ctaid.x;
	mov.u32 	%r2, %ntid.x;
	mov.u32 	%r3, %tid.x;
	mad.lo.s32 	%r4, %r1, %r2, %r3;
	cvt.rn.f32.s32 	%f1, %r4;
	and.b32  	%r5, %r3, 1;
	setp.eq.b32 	%p1, %r5, 1;
	fma.rn.f32 	%f2, %f1, 0f40000000, 0f3F800000;
	mul.f32 	%f3, %f2, 0f3F000000;
	fma.rn.f32 	%f4, %f1, 0f40000000, 0fBF800000;
	mul.f32 	%f5, %f4, 0f3FC00000;
	selp.f32 	%f6, %f3, %f5, %p1;
	mul.wide.s32 	%rd3, %r4, 4;
	add.s64 	%rd4, %rd2, %rd3;
	st.global.f32 	[%rd4], %f6;
	ret;

}


// ===== COMPILED SASS (sm_100) =====

	.target	sm_100

	.elftype	@"ET_EXEC"


//--------------------- .note.nv.tkinfo           --------------------------
	.section	.note.nv.tkinfo,"",@"SHT_NOTE"
	.sectionflags	@"SHF_NOTE_NV_TKINFO"
	.tkinfo
        /*0018*/ 	.word	0x00000002
        /*0030*/ 	.string	""
        /*0030*/ 	.string	"ptxas"
        /*0030*/ 	.string	"Cuda compilation tools, release 13.0, V13.0.88"
        /*0030*/ 	.string	"Build cuda_13.0.r13.0/compiler.36424714_0"
        /*0030*/ 	.string	"-arch sm_100 -m 64 "



//--------------------- .note.nv.cuinfo           --------------------------
	.section	.note.nv.cuinfo,"",@"SHT_NOTE"
	.sectionflags	@"SHF_NOTE_NV_CUINFO"
        /*0018*/ 	.short	0x0002
        /*001a*/ 	.short	0x0064
        /*001c*/ 	.short	0x0082
	.zero		2


//--------------------- .nv.info                  --------------------------
	.section	.nv.info,"",@"SHT_CUDA_INFO"
	.align	4


	//----- nvinfo : EIATTR_REGCOUNT
	.align		4
        /*0000*/ 	.byte	0x04, 0x2f
        /*0002*/ 	.short	(.L_1 - .L_0)
	.align		4
.L_0:
        /*0004*/ 	.word	index@(_Z20masked_branch_kernelPfi)
        /*0008*/ 	.word	0x0000000a


	//----- nvinfo : EIATTR_FRAME_SIZE
	.align		4
.L_1:
        /*000c*/ 	.byte	0x04, 0x11
        /*000e*/ 	.short	(.L_3 - .L_2)
	.align		4
.L_2:
        /*0010*/ 	.word	index@(_Z20masked_branch_kernelPfi)
        /*0014*/ 	.word	0x00000000


	//----- nvinfo : EIATTR_MIN_STACK_SIZE
	.align		4
.L_3:
        /*0018*/ 	.byte	0x04, 0x12
        /*001a*/ 	.short	(.L_5 - .L_4)
	.align		4
.L_4:
        /*001c*/ 	.word	index@(_Z20masked_branch_kernelPfi)
        /*0020*/ 	.word	0x00000000
.L_5:


//--------------------- .nv.compat                --------------------------
	.section	.nv.compat,"",@"SHT_CUDA_COMPAT_INFO"
	.align	4
        /*0000*/ 	.byte	0x02, 0x09, 0x00, 0x00, 0x02, 0x02, 0x01, 0x00, 0x02, 0x05, 0x05, 0x00, 0x03, 0x07, 0x01, 0x01
        /*0010*/ 	.byte	0x02, 0x03, 0x00, 0x00, 0x02, 0x06, 0x01, 0x00, 0x04, 0x0b, 0x08, 0x00, 0x09, 0x00, 0x00, 0x00
        /*0020*/ 	.byte	0x00, 0x00, 0x00, 0x00


//--------------------- .nv.info._Z20masked_branch_kernelPfi --------------------------
	.section	.nv.info._Z20masked_branch_kernelPfi,"",@"SHT_CUDA_INFO"
	.sectionflags	@""
	.align	4


	//----- nvinfo : EIATTR_CUDA_API_VERSION
	.align		4
        /*0000*/ 	.byte	0x04, 0x37
        /*0002*/ 	.short	(.L_7 - .L_6)
.L_6:
        /*0004*/ 	.word	0x00000082


	//----- nvinfo : EIATTR_KPARAM_INFO
	.align		4
.L_7:
        /*0008*/ 	.byte	0x04, 0x17
        /*000a*/ 	.short	(.L_9 - .L_8)
.L_8:
        /*000c*/ 	.word	0x00000000
        /*0010*/ 	.short	0x0001
        /*0012*/ 	.short	0x0008
        /*0014*/ 	.byte	0x00, 0xf0, 0x11, 0x00


	//----- nvinfo : EIATTR_KPARAM_INFO
	.align		4
.L_9:
        /*0018*/ 	.byte	0x04, 0x17
        /*001a*/ 	.short	(.L_11 - .L_10)
.L_10:
        /*001c*/ 	.word	0x00000000
        /*0020*/ 	.short	0x0000
        /*0022*/ 	.short	0x0000
        /*0024*/ 	.byte	0x00, 0xf5, 0x21, 0x00


	//----- nvinfo : EIATTR_SPARSE_MMA_MASK
	.align		4
.L_11:
        /*0028*/ 	.byte	0x03, 0x50
        /*002a*/ 	.short	0x0000


	//----- nvinfo : EIATTR_MAXREG_COUNT
	.align		4
        /*002c*/ 	.byte	0x03, 0x1b
        /*002e*/ 	.short	0x00ff


	//----- nvinfo : EIATTR_MERCURY_ISA_VERSION
	.align		4
        /*0030*/ 	.byte	0x03, 0x5f
        /*0032*/ 	.short	0x0101


	//----- nvinfo : EIATTR_VRC_CTA_INIT_COUNT
	.align		4
        /*0034*/ 	.byte	0x02, 0x4a
	.zero		1
	.zero		1


	//----- nvinfo : EIATTR_EXIT_INSTR_OFFSETS
	.align		4
        /*0038*/ 	.byte	0x04, 0x1c
        /*003a*/ 	.short	(.L_13 - .L_12)


	//   ....[0]....
.L_12:
        /*003c*/ 	.word	0x00000110


	//----- nvinfo : EIATTR_CBANK_PARAM_SIZE
	.align		4
.L_13:
        /*0040*/ 	.byte	0x03, 0x19
        /*0042*/ 	.short	0x000c


	//----- nvinfo : EIATTR_PARAM_CBANK
	.align		4
        /*0044*/ 	.byte	0x04, 0x0a
        /*0046*/ 	.short	(.L_15 - .L_14)
	.align		4
.L_14:
        /*0048*/ 	.word	index@(.nv.constant0._Z20masked_branch_kernelPfi)
        /*004c*/ 	.short	0x0380
        /*004e*/ 	.short	0x000c


	//----- nvinfo : EIATTR_SW_WAR
	.align		4
.L_15:
        /*0050*/ 	.byte	0x04, 0x36
        /*0052*/ 	.short	(.L_17 - .L_16)
.L_16:
        /*0054*/ 	.word	0x00000008
.L_17:


//--------------------- .nv.callgraph             --------------------------
	.section	.nv.callgraph,"",@"SHT_CUDA_CALLGRAPH"
	.align	4
	.sectionentsize	8
	.align		4
        /*0000*/ 	.word	0x00000000
	.align		4
        /*0004*/ 	.word	0xffffffff
	.align		4
        /*0008*/ 	.word	0x00000000
	.align		4
        /*000c*/ 	.word	0xfffffffe
	.align		4
        /*0010*/ 	.word	0x00000000
	.align		4
        /*0014*/ 	.word	0xfffffffd
	.align		4
        /*0018*/ 	.word	0x00000000
	.align		4
        /*001c*/ 	.word	0xfffffffc


//--------------------- .text._Z20masked_branch_kernelPfi --------------------------
	.section	.text._Z20masked_branch_kernelPfi,"ax",@progbits
	.align	128
        .global         _Z20masked_branch_kernelPfi
        .type           _Z20masked_branch_kernelPfi,@function
        .size           _Z20masked_branch_kernelPfi,(.L_x_1 - _Z20masked_branch_kernelPfi)
        .other          _Z20masked_branch_kernelPfi,@"STO_CUDA_ENTRY STV_DEFAULT"
_Z20masked_branch_kernelPfi:
.text._Z20masked_branch_kernelPfi:
[----:B------:R-:W-:Y:S01]  /*0000*/  LDC R1, c[0x0][0x37c] ;  /* 0x0000df00ff017b82 */ /* 0x000fe20000000800 */
[----:B------:R-:W0:Y:S07]  /*0010*/  S2R R0, SR_TID.X ;  /* 0x0000000000007919 */ /* 0x000e2e0000002100 */
[----:B------:R-:W1:Y:S01]  /*0020*/  S2UR UR4, SR_CTAID.X ;  /* 0x00000000000479c3 */ /* 0x000e620000002500 */
[----:B------:R-:W-:-:S07]  /*0030*/  HFMA2 R7, -RZ, RZ, 2, 0 ;  /* 0x40000000ff077431 */ /* 0x000fce00000001ff */
[----:B------:R-:W1:Y:S08]  /*0040*/  LDC R5, c[0x0][0x360] ;  /* 0x0000d800ff057b82 */ /* 0x000e700000000800 */
[----:B------:R-:W2:Y:S01]  /*0050*/  LDC.64 R2, c[0x0][0x380] ;  /* 0x0000e000ff027b82 */ /* 0x000ea20000000a00 */
[----:B0-----:R-:W-:Y:S01]  /*0060*/  LOP3.LUT R4, R0, 0x1, RZ, 0xc0, !PT ;  /* 0x0000000100047812 */ /* 0x001fe200078ec0ff */
[----:B-1----:R-:W-:Y:S01]  /*0070*/  IMAD R5, R5, UR4, R0 ;  /* 0x0000000405057c24 */ /* 0x002fe2000f8e0200 */
[----:B------:R-:W0:Y:S02]  /*0080*/  LDCU.64 UR4, c[0x0][0x358] ;  /* 0x00006b00ff0477ac */ /* 0x000e240008000a00 */
[----:B------:R-:W-:-:S02]  /*0090*/  ISETP.NE.U32.AND P0, PT, R4, 0x1, PT ;  /* 0x000000010400780c */ /* 0x000fc40003f05070 */
[----:B------:R-:W-:Y:S01]  /*00a0*/  I2FP.F32.S32 R0, R5 ;  /* 0x0000000500007245 */ /* 0x000fe20000201400 */
[----:B--2---:R-:W-:-:S04]  /*00b0*/  IMAD.WIDE R2, R5, 0x4, R2 ;  /* 0x0000000405027825 */ /* 0x004fc800078e0202 */
[CC--:B------:R-:W-:Y:S01]  /*00c0*/  FFMA R4, R0.reuse, R7.reuse, 1 ;  /* 0x3f80000000047423 */ /* 0x0c0fe20000000007 */
[----:B------:R-:W-:-:S03]  /*00d0*/  FFMA R0, R0, R7, -1 ;  /* 0xbf80000000007423 */ /* 0x000fc60000000007 */
[----:B------:R-:W-:Y:S02]  /*00e0*/  FMUL R7, R4, 0.5 ;  /* 0x3f00000004077820 */ /* 0x000fe40000400000 */
[----:B------:R-:W-:-:S05]  /*00f0*/  @P0 FMUL R7, R0, 1.5 ;  /* 0x3fc0000000070820 */ /* 0x000fca0000400000 */
[----:B0-----:R-:W-:Y:S01]  /*0100*/  STG.E desc[UR4][R2.64], R7 ;  /* 0x0000000702007986 */ /* 0x001fe2000c101904 */
[----:B------:R-:W-:Y:S05]  /*0110*/  EXIT ;  /* 0x000000000000794d */ /* 0x000fea0003800000 */
.L_x_0:
[----:B------:R-:W-:-:S00]  /*0120*/  BRA `(.L_x_0) ;  /* 0xfffffffc00fc7947 */ /* 0x000fc0000383ffff */
[----:B------:R-:W-:-:S00]  /*0130*/  NOP ;  /* 0x0000000000007918 */ /* 0x000fc00000000000 */
        /* <DEDUP_REMOVED lines=12> */
.L_x_1:


//--------------------- .nv.shared.reserved.0     --------------------------
	.section	.nv.shared.reserved.0,"aw",@nobits
	.weak		__nv_reservedSMEM_offset_0_alias
	.size		__nv_reservedSMEM_offset_0_alias, 0, 64
	.other		__nv_reservedSMEM_offset_0_alias,@"STO_CUDA_RESERVED_SHARED STV_DEFAULT"
__nv_reservedSMEM_offset_0_alias:
	.zero		0
	.zero		64


//--------------------- .nv.constant0._Z20masked_branch_kernelPfi --------------------------
	.section	.nv.constant0._Z20masked_branch_kernelPfi,"a",@progbits
	.sectionflags	@""
	.align	4
.nv.constant0._Z20masked_branch_kernelPfi:
	.zero		908


//--------------------- SYMBOLS --------------------------

	.type		.nv.reservedSmem.offset0,@object
	.size		.nv.reservedSmem.offset0,0x4
